//
// Generated by NVIDIA NVVM Compiler
//
// Compiler Build ID: CL-36424714
// Cuda compilation tools, release 13.0, V13.0.88
// Based on NVVM 20.0.0
//

.version 9.0
.target sm_100
.address_size 64

	// .globl	_Z14softmax_kernelPKfPfi
// _ZZ14softmax_kernelPKfPfiE4smem has been demoted
// _ZZ14softmax_kernelPKfPfiE5max_x has been demoted
// _ZZ14softmax_kernelPKfPfiE9total_sum has been demoted

.visible .entry _Z14softmax_kernelPKfPfi(
	.param .u64 .ptr .align 1 _Z14softmax_kernelPKfPfi_param_0,
	.param .u64 .ptr .align 1 _Z14softmax_kernelPKfPfi_param_1,
	.param .u32 _Z14softmax_kernelPKfPfi_param_2
)
{
	.reg .pred 	%p<15>;
	.reg .b32 	%r<40>;
	.reg .b32 	%f<53>;
	.reg .b64 	%rd<12>;
	// demoted variable
	.shared .align 4 .b8 _ZZ14softmax_kernelPKfPfiE4smem[2048];
	// demoted variable
	.shared .align 4 .f32 _ZZ14softmax_kernelPKfPfiE5max_x;
	// demoted variable
	.shared .align 4 .f32 _ZZ14softmax_kernelPKfPfiE9total_sum;
	ld.param.u64 	%rd4, [_Z14softmax_kernelPKfPfi_param_0];
	ld.param.u64 	%rd3, [_Z14softmax_kernelPKfPfi_param_1];
	ld.param.u32 	%r18, [_Z14softmax_kernelPKfPfi_param_2];
	cvta.to.global.u64 	%rd1, %rd4;
	mov.u32 	%r1, %tid.x;
	mov.u32 	%r2, %ntid.x;
	mov.u32 	%r19, %ctaid.x;
	mad.lo.s32 	%r39, %r2, %r19, %r1;
	setp.ge.s32 	%p1, %r39, %r18;
	mov.f32 	%f50, 0fFF800000;
	@%p1 bra 	$L__BB0_3;
	mov.u32 	%r20, %nctaid.x;
	mul.lo.s32 	%r4, %r2, %r20;
	mov.f32 	%f50, 0fFF800000;
	mov.u32 	%r35, %r39;
$L__BB0_2:
	mul.wide.s32 	%rd5, %r35, 4;
	add.s64 	%rd6, %rd1, %rd5;
	ld.global.f32 	%f14, [%rd6];
	setp.gt.f32 	%p2, %f14, %f50;
	selp.f32 	%f50, %f14, %f50, %p2;
	add.s32 	%r35, %r35, %r4;
	setp.lt.s32 	%p3, %r35, %r18;
	@%p3 bra 	$L__BB0_2;
$L__BB0_3:
	shl.b32 	%r21, %r1, 2;
	mov.u32 	%r22, _ZZ14softmax_kernelPKfPfiE4smem;
	add.s32 	%r7, %r22, %r21;
	st.shared.f32 	[%r7], %f50;
	bar.sync 	0;
	setp.lt.u32 	%p4, %r2, 2;
	@%p4 bra 	$L__BB0_9;
	mov.u32 	%r36, %r2;
$L__BB0_5:
	mov.u32 	%r8, %r36;
	shr.u32 	%r36, %r8, 1;
	add.s32 	%r23, %r36, %r1;
	setp.ge.s32 	%p5, %r23, %r18;
	@%p5 bra 	$L__BB0_8;
	shl.b32 	%r24, %r36, 2;
	add.s32 	%r25, %r7, %r24;
	ld.shared.f32 	%f4, [%r25];
	ld.shared.f32 	%f15, [%r7];
	setp.leu.f32 	%p6, %f4, %f15;
	@%p6 bra 	$L__BB0_8;
	st.shared.f32 	[%r7], %f4;
$L__BB0_8:
	bar.sync 	0;
	setp.gt.u32 	%p7, %r8, 3;
	@%p7 bra 	$L__BB0_5;
$L__BB0_9:
	setp.ge.s32 	%p8, %r39, %r18;
	ld.shared.f32 	%f5, [_ZZ14softmax_kernelPKfPfiE4smem];
	st.shared.f32 	[_ZZ14softmax_kernelPKfPfiE5max_x], %f5;
	mov.f32 	%f52, 0f00000000;
	@%p8 bra 	$L__BB0_12;
	mul.wide.s32 	%rd7, %r39, 4;
	add.s64 	%rd8, %rd1, %rd7;
	ld.global.f32 	%f18, [%rd8];
	sub.f32 	%f19, %f18, %f5;
	fma.rn.f32 	%f20, %f19, 0f3BBB989D, 0f3F000000;
	cvt.sat.f32.f32 	%f21, %f20;
	mov.f32 	%f22, 0f4B400001;
	mov.f32 	%f23, 0f437C0000;
	fma.rm.f32 	%f24, %f21, %f23, %f22;
	add.f32 	%f25, %f24, 0fCB40007F;
	neg.f32 	%f26, %f25;
	fma.rn.f32 	%f27, %f19, 0f3FB8AA3B, %f26;
	fma.rn.f32 	%f28, %f19, 0f32A57060, %f27;
	mov.b32 	%r26, %f24;
	shl.b32 	%r27, %r26, 23;
	mov.b32 	%f29, %r27;
	ex2.approx.ftz.f32 	%f30, %f28;
	mul.f32 	%f6, %f30, %f29;
	mov.u32 	%r28, %nctaid.x;
	mul.lo.s32 	%r10, %r2, %r28;
	mov.f32 	%f52, 0f00000000;
	mov.u32 	%r37, %r39;
$L__BB0_11:
	add.f32 	%f52, %f52, %f6;
	add.s32 	%r37, %r37, %r10;
	setp.lt.s32 	%p9, %r37, %r18;
	@%p9 bra 	$L__BB0_11;
$L__BB0_12:
	setp.lt.u32 	%p10, %r2, 2;
	st.shared.f32 	[%r7], %f52;
	@%p10 bra 	$L__BB0_17;
	mov.u32 	%r38, %r2;
$L__BB0_14:
	shr.u32 	%r14, %r38, 1;
	add.s32 	%r29, %r14, %r1;
	setp.ge.s32 	%p11, %r29, %r18;
	@%p11 bra 	$L__BB0_16;
	shl.b32 	%r30, %r14, 2;
	add.s32 	%r31, %r7, %r30;
	ld.shared.f32 	%f31, [%r31];
	ld.shared.f32 	%f32, [%r7];
	add.f32 	%f33, %f31, %f32;
	st.shared.f32 	[%r7], %f33;
$L__BB0_16:
	bar.sync 	0;
	setp.gt.u32 	%p12, %r38, 3;
	mov.u32 	%r38, %r14;
	@%p12 bra 	$L__BB0_14;
$L__BB0_17:
	setp.ge.s32 	%p13, %r39, %r18;
	ld.shared.f32 	%f10, [_ZZ14softmax_kernelPKfPfiE4smem];
	st.shared.f32 	[_ZZ14softmax_kernelPKfPfiE9total_sum], %f10;
	@%p13 bra 	$L__BB0_20;
	ld.shared.f32 	%f11, [_ZZ14softmax_kernelPKfPfiE5max_x];
	mov.u32 	%r32, %nctaid.x;
	mul.lo.s32 	%r15, %r2, %r32;
	cvta.to.global.u64 	%rd2, %rd3;
$L__BB0_19:
	mul.wide.s32 	%rd9, %r39, 4;
	add.s64 	%rd10, %rd1, %rd9;
	ld.global.f32 	%f34, [%rd10];
	sub.f32 	%f35, %f34, %f11;
	fma.rn.f32 	%f36, %f35, 0f3BBB989D, 0f3F000000;
	cvt.sat.f32.f32 	%f37, %f36;
	mov.f32 	%f38, 0f4B400001;
	mov.f32 	%f39, 0f437C0000;
	fma.rm.f32 	%f40, %f37, %f39, %f38;
	add.f32 	%f41, %f40, 0fCB40007F;
	neg.f32 	%f42, %f41;
	fma.rn.f32 	%f43, %f35, 0f3FB8AA3B, %f42;
	fma.rn.f32 	%f44, %f35, 0f32A57060, %f43;
	mov.b32 	%r33, %f40;
	shl.b32 	%r34, %r33, 23;
	mov.b32 	%f45, %r34;
	ex2.approx.ftz.f32 	%f46, %f44;
	mul.f32 	%f47, %f46, %f45;
	div.rn.f32 	%f48, %f47, %f10;
	add.s64 	%rd11, %rd2, %rd9;
	st.global.f32 	[%rd11], %f48;
	add.s32 	%r39, %r39, %r15;
	setp.lt.s32 	%p14, %r39, %r18;
	@%p14 bra 	$L__BB0_19;
$L__BB0_20:
	ret;

}


// ===== COMPILED SASS (sm_100) =====

	.target	sm_100

	.elftype	@"ET_EXEC"


//--------------------- .note.nv.tkinfo           --------------------------
	.section	.note.nv.tkinfo,"",@"SHT_NOTE"
	.sectionflags	@"SHF_NOTE_NV_TKINFO"
	.tkinfo
        /*0018*/ 	.word	0x00000002
        /*0030*/ 	.string	""
        /*0030*/ 	.string	"ptxas"
        /*0030*/ 	.string	"Cuda compilation tools, release 13.0, V13.0.88"
        /*0030*/ 	.string	"Build cuda_13.0.r13.0/compiler.36424714_0"
        /*0030*/ 	.string	"-arch sm_100 -m 64 "



//--------------------- .note.nv.cuinfo           --------------------------
	.section	.note.nv.cuinfo,"",@"SHT_NOTE"
	.sectionflags	@"SHF_NOTE_NV_CUINFO"
        /*0018*/ 	.short	0x0002
        /*001a*/ 	.short	0x0064
        /*001c*/ 	.short	0x0082
	.zero		2


//--------------------- .nv.info                  --------------------------
	.section	.nv.info,"",@"SHT_CUDA_INFO"
	.align	4


	//----- nvinfo : EIATTR_REGCOUNT
	.align		4
        /*0000*/ 	.byte	0x04, 0x2f
        /*0002*/ 	.short	(.L_1 - .L_0)
	.align		4
.L_0:
        /*0004*/ 	.word	index@(_Z14softmax_kernelPKfPfi)
        /*0008*/ 	.word	0x00000016


	//----- nvinfo : EIATTR_FRAME_SIZE
	.align		4
.L_1:
        /*000c*/ 	.byte	0x04, 0x11
        /*000e*/ 	.short	(.L_3 - .L_2)
	.align		4
.L_2:
        /*0010*/ 	.word	index@($__internal_0_$__cuda_sm3x_div_rn_noftz_f32_slowpath)
        /*0014*/ 	.word	0x00000000


	//----- nvinfo : EIATTR_FRAME_SIZE
	.align		4
.L_3:
        /*0018*/ 	.byte	0x04, 0x11
        /*001a*/ 	.short	(.L_5 - .L_4)
	.align		4
.L_4:
        /*001c*/ 	.word	index@(_Z14softmax_kernelPKfPfi)
        /*0020*/ 	.word	0x00000000


	//----- nvinfo : EIATTR_MIN_STACK_SIZE
	.align		4
.L_5:
        /*0024*/ 	.byte	0x04, 0x12
        /*0026*/ 	.short	(.L_7 - .L_6)
	.align		4
.L_6:
        /*0028*/ 	.word	index@(_Z14softmax_kernelPKfPfi)
        /*002c*/ 	.word	0x00000000
.L_7:


//--------------------- .nv.compat                --------------------------
	.section	.nv.compat,"",@"SHT_CUDA_COMPAT_INFO"
	.align	4
        /*0000*/ 	.byte	0x02, 0x09, 0x00, 0x00, 0x02, 0x02, 0x01, 0x00, 0x02, 0x05, 0x05, 0x00, 0x03, 0x07, 0x01, 0x01
        /*0010*/ 	.byte	0x02, 0x03, 0x00, 0x00, 0x02, 0x06, 0x01, 0x00, 0x04, 0x0b, 0x08, 0x00, 0x01, 0x00, 0x00, 0x00
        /*0020*/ 	.byte	0x00, 0x00, 0x00, 0x00


//--------------------- .nv.info._Z14softmax_kernelPKfPfi --------------------------
	.section	.nv.info._Z14softmax_kernelPKfPfi,"",@"SHT_CUDA_INFO"
	.sectionflags	@""
	.align	4


	//----- nvinfo : EIATTR_CUDA_API_VERSION
	.align		4
        /*0000*/ 	.byte	0x04, 0x37
        /*0002*/ 	.short	(.L_9 - .L_8)
.L_8:
        /*0004*/ 	.word	0x00000082


	//----- nvinfo : EIATTR_KPARAM_INFO
	.align		4
.L_9:
        /*0008*/ 	.byte	0x04, 0x17
        /*000a*/ 	.short	(.L_11 - .L_10)
.L_10:
        /*000c*/ 	.word	0x00000000
        /*0010*/ 	.short	0x0002
        /*0012*/ 	.short	0x0010
        /*0014*/ 	.byte	0x00, 0xf0, 0x11, 0x00


	//----- nvinfo : EIATTR_KPARAM_INFO
	.align		4
.L_11:
        /*0018*/ 	.byte	0x04, 0x17
        /*001a*/ 	.short	(.L_13 - .L_12)
.L_12:
        /*001c*/ 	.word	0x00000000
        /*0020*/ 	.short	0x0001
        /*0022*/ 	.short	0x0008
        /*0024*/ 	.byte	0x00, 0xf5, 0x21, 0x00


	//----- nvinfo : EIATTR_KPARAM_INFO
	.align		4
.L_13:
        /*0028*/ 	.byte	0x04, 0x17
        /*002a*/ 	.short	(.L_15 - .L_14)
.L_14:
        /*002c*/ 	.word	0x00000000
        /*0030*/ 	.short	0x0000
        /*0032*/ 	.short	0x0000
        /*0034*/ 	.byte	0x00, 0xf5, 0x21, 0x00


	//----- nvinfo : EIATTR_SPARSE_MMA_MASK
	.align		4
.L_15:
        /*0038*/ 	.byte	0x03, 0x50
        /*003a*/ 	.short	0x0000


	//----- nvinfo : EIATTR_MAXREG_COUNT
	.align		4
        /*003c*/ 	.byte	0x03, 0x1b
        /*003e*/ 	.short	0x00ff


	//----- nvinfo : EIATTR_NUM_BARRIERS
	.align		4
        /*0040*/ 	.byte	0x02, 0x4c
        /*0042*/ 	.byte	0x01
	.zero		1


	//----- nvinfo : EIATTR_MERCURY_ISA_VERSION
	.align		4
        /*0044*/ 	.byte	0x03, 0x5f
        /*0046*/ 	.short	0x0101


	//----- nvinfo : EIATTR_VRC_CTA_INIT_COUNT
	.align		4
        /*0048*/ 	.byte	0x02, 0x4a
	.zero		1
	.zero		1


	//----- nvinfo : EIATTR_EXIT_INSTR_OFFSETS
	.align		4
        /*004c*/ 	.byte	0x04, 0x1c
        /*004e*/ 	.short	(.L_17 - .L_16)


	//   ....[0]....
.L_16:
        /*0050*/ 	.word	0x00000690


	//   ....[1]....
        /*0054*/ 	.word	0x000008f0


	//----- nvinfo : EIATTR_CRS_STACK_SIZE
	.align		4
.L_17:
        /*0058*/ 	.byte	0x04, 0x1e
        /*005a*/ 	.short	(.L_19 - .L_18)
.L_18:
        /*005c*/ 	.word	0x00000000


	//----- nvinfo : EIATTR_CBANK_PARAM_SIZE
	.align		4
.L_19:
        /*0060*/ 	.byte	0x03, 0x19
        /*0062*/ 	.short	0x0014


	//----- nvinfo : EIATTR_PARAM_CBANK
	.align		4
        /*0064*/ 	.byte	0x04, 0x0a
        /*0066*/ 	.short	(.L_21 - .L_20)
	.align		4
.L_20:
        /*0068*/ 	.word	index@(.nv.constant0._Z14softmax_kernelPKfPfi)
        /*006c*/ 	.short	0x0380
        /*006e*/ 	.short	0x0014


	//----- nvinfo : EIATTR_SW_WAR
	.align		4
.L_21:
        /*0070*/ 	.byte	0x04, 0x36
        /*0072*/ 	.short	(.L_23 - .L_22)
.L_22:
        /*0074*/ 	.word	0x00000008
.L_23:


//--------------------- .nv.callgraph             --------------------------
	.section	.nv.callgraph,"",@"SHT_CUDA_CALLGRAPH"
	.align	4
	.sectionentsize	8
	.align		4
        /*0000*/ 	.word	0x00000000
	.align		4
        /*0004*/ 	.word	0xffffffff
	.align		4
        /*0008*/ 	.word	0x00000000
	.align		4
        /*000c*/ 	.word	0xfffffffe
	.align		4
        /*0010*/ 	.word	0x00000000
	.align		4
        /*0014*/ 	.word	0xfffffffd
	.align		4
        /*0018*/ 	.word	0x00000000
	.align		4
        /*001c*/ 	.word	0xfffffffc


//--------------------- .text._Z14softmax_kernelPKfPfi --------------------------
	.section	.text._Z14softmax_kernelPKfPfi,"ax",@progbits
	.align	128
        .global         _Z14softmax_kernelPKfPfi
        .type           _Z14softmax_kernelPKfPfi,@function
        .size           _Z14softmax_kernelPKfPfi,(.L_x_27 - _Z14softmax_kernelPKfPfi)
        .other          _Z14softmax_kernelPKfPfi,@"STO_CUDA_ENTRY STV_DEFAULT"
_Z14softmax_kernelPKfPfi:
.text._Z14softmax_kernelPKfPfi:
[----:B------:R-:W-:Y:S01]  /*0000*/  LDC R1, c[0x0][0x37c] ;  /* 0x0000df00ff017b82 */ /* 0x000fe20000000800 */
[----:B------:R-:W0:Y:S01]  /*0010*/  S2R R0, SR_TID.X ;  /* 0x0000000000007919 */ /* 0x000e220000002100 */
[----:B------:R-:W0:Y:S01]  /*0020*/  LDCU UR6, c[0x0][0x360] ;  /* 0x00006c00ff0677ac */ /* 0x000e220008000800 */
[----:B------:R-:W-:Y:S01]  /*0030*/  BSSY.RECONVERGENT B0, `(.L_x_0) ;  /* 0x0000014000007945 */ /* 0x000fe20003800200 */
[----:B------:R-:W-:Y:S01]  /*0040*/  IMAD.MOV.U32 R7, RZ, RZ, -0x800000 ;  /* 0xff800000ff077424 */ /* 0x000fe200078e00ff */
[----:B------:R-:W0:Y:S01]  /*0050*/  S2R R9, SR_CTAID.X ;  /* 0x0000000000097919 */ /* 0x000e220000002500 */
[----:B------:R-:W1:Y:S01]  /*0060*/  LDCU UR7, c[0x0][0x390] ;  /* 0x00007200ff0777ac */ /* 0x000e620008000800 */
[----:B------:R-:W2:Y:S01]  /*0070*/  LDCU.64 UR8, c[0x0][0x358] ;  /* 0x00006b00ff0877ac */ /* 0x000ea20008000a00 */
[----:B0-----:R-:W-:-:S05]  /*0080*/  IMAD R9, R9, UR6, R0 ;  /* 0x0000000609097c24 */ /* 0x001fca000f8e0200 */
[----:B-1----:R-:W-:-:S13]  /*0090*/  ISETP.GE.AND P0, PT, R9, UR7, PT ;  /* 0x0000000709007c0c */ /* 0x002fda000bf06270 */
[----:B--2---:R-:W-:Y:S05]  /*00a0*/  @P0 BRA `(.L_x_1) ;  /* 0x0000000000300947 */ /* 0x004fea0003800000 */
[----:B------:R-:W0:Y:S01]  /*00b0*/  LDC R6, c[0x0][0x370] ;  /* 0x0000dc00ff067b82 */ /* 0x000e220000000800 */
[----:B------:R-:W-:Y:S02]  /*00c0*/  IMAD.MOV.U32 R7, RZ, RZ, -0x800000 ;  /* 0xff800000ff077424 */ /* 0x000fe400078e00ff */
[----:B------:R-:W-:-:S05]  /*00d0*/  IMAD.MOV.U32 R11, RZ, RZ, R9 ;  /* 0x000000ffff0b7224 */ /* 0x000fca00078e0009 */
[----:B------:R-:W1:Y:S01]  /*00e0*/  LDC.64 R4, c[0x0][0x380] ;  /* 0x0000e000ff047b82 */ /* 0x000e620000000a00 */
[----:B0-----:R-:W-:-:S07]  /*00f0*/  IMAD R6, R6, UR6, RZ ;  /* 0x0000000606067c24 */ /* 0x001fce000f8e02ff */
.L_x_2:
[----:B-1----:R-:W-:-:S06]  /*0100*/  IMAD.WIDE R2, R11, 0x4, R4 ;  /* 0x000000040b027825 */ /* 0x002fcc00078e0204 */
[----:B------:R-:W2:Y:S01]  /*0110*/  LDG.E R2, desc[UR8][R2.64] ;  /* 0x0000000802027981 */ /* 0x000ea2000c1e1900 */
[----:B------:R-:W-:-:S04]  /*0120*/  IADD3 R11, PT, PT, R6, R11, RZ ;  /* 0x0000000b060b7210 */ /* 0x000fc80007ffe0ff */
[----:B------:R-:W-:Y:S02]  /*0130*/  ISETP.GE.AND P1, PT, R11, UR7, PT ;  /* 0x000000070b007c0c */ /* 0x000fe4000bf26270 */
[----:B--2---:R-:W-:-:S04]  /*0140*/  FSETP.GT.AND P0, PT, R2, R7, PT ;  /* 0x000000070200720b */ /* 0x004fc80003f04000 */
[----:B------:R-:W-:-:S07]  /*0150*/  FSEL R7, R2, R7, P0 ;  /* 0x0000000702077208 */ /* 0x000fce0000000000 */
[----:B------:R-:W-:Y:S05]  /*0160*/  @!P1 BRA `(.L_x_2) ;  /* 0xfffffffc00e49947 */ /* 0x000fea000383ffff */
.L_x_1:
[----:B------:R-:W-:Y:S05]  /*0170*/  BSYNC.RECONVERGENT B0 ;  /* 0x0000000000007941 */ /* 0x000fea0003800200 */
.L_x_0:
[----:B------:R-:W0:Y:S01]  /*0180*/  S2UR UR5, SR_CgaCtaId ;  /* 0x00000000000579c3 */ /* 0x000e220000008800 */
[----:B------:R-:W-:Y:S01]  /*0190*/  UMOV UR4, 0x400 ;  /* 0x0000040000047882 */ /* 0x000fe20000000000 */
[----:B------:R-:W-:Y:S02]  /*01a0*/  UISETP.GE.U32.AND UP0, UPT, UR6, 0x2, UPT ;  /* 0x000000020600788c */ /* 0x000fe4000bf06070 */
[----:B0-----:R-:W-:-:S06]  /*01b0*/  ULEA UR4, UR5, UR4, 0x18 ;  /* 0x0000000405047291 */ /* 0x001fcc000f8ec0ff */
[----:B------:R-:W-:-:S05]  /*01c0*/  LEA R2, R0, UR4, 0x2 ;  /* 0x0000000400027c11 */ /* 0x000fca000f8e10ff */
[----:B------:R0:W-:Y:S01]  /*01d0*/  STS [R2], R7 ;  /* 0x0000000702007388 */ /* 0x0001e20000000800 */
[----:B------:R-:W-:Y:S06]  /*01e0*/  BAR.SYNC.DEFER_BLOCKING 0x0 ;  /* 0x0000000000007b1d */ /* 0x000fec0000010000 */
[----:B------:R-:W-:Y:S05]  /*01f0*/  BRA.U !UP0, `(.L_x_3) ;  /* 0x0000000108447547 */ /* 0x000fea000b800000 */
[----:B------:R-:W-:Y:S01]  /*0200*/  IMAD.U32 R3, RZ, RZ, UR6 ;  /* 0x00000006ff037e24 */ /* 0x000fe2000f8e00ff */
[----:B------:R-:W1:Y:S06]  /*0210*/  LDCU UR7, c[0x0][0x390] ;  /* 0x00007200ff0777ac */ /* 0x000e6c0008000800 */
.L_x_6:
[--C-:B------:R-:W-:Y:S01]  /*0220*/  IMAD.MOV.U32 R6, RZ, RZ, R3.reuse ;  /* 0x000000ffff067224 */ /* 0x100fe200078e0003 */
[----:B------:R-:W-:Y:S01]  /*0230*/  SHF.R.U32.HI R3, RZ, 0x1, R3 ;  /* 0x00000001ff037819 */ /* 0x000fe20000011603 */
[----:B------:R-:W-:Y:S04]  /*0240*/  BSSY.RECONVERGENT B0, `(.L_x_4) ;  /* 0x0000009000007945 */ /* 0x000fe80003800200 */
[----:B-1----:R-:W-:-:S05]  /*0250*/  IMAD.IADD R4, R3, 0x1, R0 ;  /* 0x0000000103047824 */ /* 0x002fca00078e0200 */
[----:B-1----:R-:W-:-:S13]  /*0260*/  ISETP.GE.AND P0, PT, R4, UR7, PT ;  /* 0x0000000704007c0c */ /* 0x002fda000bf06270 */
[----:B------:R-:W-:Y:S05]  /*0270*/  @P0 BRA `(.L_x_5) ;  /* 0x0000000000140947 */ /* 0x000fea0003800000 */
[----:B------:R-:W-:Y:S01]  /*0280*/  LEA R4, R3, R2, 0x2 ;  /* 0x0000000203047211 */ /* 0x000fe200078e10ff */
[----:B------:R-:W-:Y:S05]  /*0290*/  LDS R5, [R2] ;  /* 0x0000000002057984 */ /* 0x000fea0000000800 */
[----:B------:R-:W1:Y:S02]  /*02a0*/  LDS R4, [R4] ;  /* 0x0000000004047984 */ /* 0x000e640000000800 */
[----:B-1----:R-:W-:-:S13]  /*02b0*/  FSETP.GT.AND P0, PT, R4, R5, PT ;  /* 0x000000050400720b */ /* 0x002fda0003f04000 */
[----:B------:R1:W-:Y:S02]  /*02c0*/  @P0 STS [R2], R4 ;  /* 0x0000000402000388 */ /* 0x0003e40000000800 */
.L_x_5:
[----:B------:R-:W-:Y:S05]  /*02d0*/  BSYNC.RECONVERGENT B0 ;  /* 0x0000000000007941 */ /* 0x000fea0003800200 */
.L_x_4:
[----:B------:R-:W-:Y:S01]  /*02e0*/  BAR.SYNC.DEFER_BLOCKING 0x0 ;  /* 0x0000000000007b1d */ /* 0x000fe20000010000 */
[----:B------:R-:W-:-:S13]  /*02f0*/  ISETP.GT.U32.AND P0, PT, R6, 0x3, PT ;  /* 0x000000030600780c */ /* 0x000fda0003f04070 */
[----:B------:R-:W-:Y:S05]  /*0300*/  @P0 BRA `(.L_x_6) ;  /* 0xfffffffc00c40947 */ /* 0x000fea000383ffff */
.L_x_3:
[----:B------:R-:W2:Y:S01]  /*0310*/  S2UR UR5, SR_CgaCtaId ;  /* 0x00000000000579c3 */ /* 0x000ea20000008800 */
[----:B------:R-:W-:Y:S01]  /*0320*/  UMOV UR4, 0x400 ;  /* 0x0000040000047882 */ /* 0x000fe20000000000 */
[----:B------:R-:W-:Y:S01]  /*0330*/  ISETP.GE.AND P0, PT, R9, UR7, PT ;  /* 0x0000000709007c0c */ /* 0x000fe2000bf06270 */
[----:B------:R-:W-:Y:S01]  /*0340*/  BSSY.RECONVERGENT B0, `(.L_x_7) ;  /* 0x000001c000007945 */ /* 0x000fe20003800200 */
[----:B------:R-:W-:Y:S01]  /*0350*/  IMAD.MOV.U32 R5, RZ, RZ, RZ ;  /* 0x000000ffff057224 */ /* 0x000fe200078e00ff */
[----:B--2---:R-:W-:-:S09]  /*0360*/  ULEA UR4, UR5, UR4, 0x18 ;  /* 0x0000000405047291 */ /* 0x004fd2000f8ec0ff */
[----:B------:R-:W2:Y:S04]  /*0370*/  LDS R3, [UR4] ;  /* 0x00000004ff037984 */ /* 0x000ea80008000800 */
[----:B--2---:R2:W-:Y:S01]  /*0380*/  STS [UR4+0x800], R3 ;  /* 0x00080003ff007988 */ /* 0x0045e20008000804 */
[----:B------:R-:W-:Y:S05]  /*0390*/  @P0 BRA `(.L_x_8) ;  /* 0x0000000000580947 */ /* 0x000fea0003800000 */
[----:B-1----:R-:W1:Y:S02]  /*03a0*/  LDC.64 R4, c[0x0][0x380] ;  /* 0x0000e000ff047b82 */ /* 0x002e640000000a00 */
[----:B-1----:R-:W-:-:S06]  /*03b0*/  IMAD.WIDE R4, R9, 0x4, R4 ;  /* 0x0000000409047825 */ /* 0x002fcc00078e0204 */
[----:B------:R1:W2:Y:S01]  /*03c0*/  LDG.E R4, desc[UR8][R4.64] ;  /* 0x0000000804047981 */ /* 0x0002a2000c1e1900 */
[----:B------:R-:W-:Y:S02]  /*03d0*/  IMAD.MOV.U32 R6, RZ, RZ, 0x3bbb989d ;  /* 0x3bbb989dff067424 */ /* 0x000fe400078e00ff */
[----:B0-----:R-:W-:Y:S02]  /*03e0*/  IMAD.MOV.U32 R7, RZ, RZ, 0x437c0000 ;  /* 0x437c0000ff077424 */ /* 0x001fe400078e00ff */
[----:B-1----:R-:W-:Y:S02]  /*03f0*/  IMAD.MOV.U32 R5, RZ, RZ, RZ ;  /* 0x000000ffff057224 */ /* 0x002fe400078e00ff */
[----:B--2---:R-:W-:Y:S01]  /*0400*/  FADD R3, -R3, R4 ;  /* 0x0000000403037221 */ /* 0x004fe20000000100 */
[----:B------:R-:W-:-:S03]  /*0410*/  IMAD.MOV.U32 R4, RZ, RZ, R9 ;  /* 0x000000ffff047224 */ /* 0x000fc600078e0009 */
[----:B------:R-:W-:-:S04]  /*0420*/  FFMA.SAT R6, R3, R6, 0.5 ;  /* 0x3f00000003067423 */ /* 0x000fc80000002006 */
[----:B------:R-:W-:Y:S02]  /*0430*/  FFMA.RM R6, R6, R7, 12582913 ;  /* 0x4b40000106067423 */ /* 0x000fe40000004007 */
[----:B------:R-:W0:Y:S02]  /*0440*/  LDC R7, c[0x0][0x370] ;  /* 0x0000dc00ff077b82 */ /* 0x000e240000000800 */
[C---:B------:R-:W-:Y:S01]  /*0450*/  FADD R8, R6.reuse, -12583039 ;  /* 0xcb40007f06087421 */ /* 0x040fe20000000000 */
[----:B------:R-:W-:-:S03]  /*0460*/  SHF.L.U32 R6, R6, 0x17, RZ ;  /* 0x0000001706067819 */ /* 0x000fc600000006ff */
[----:B------:R-:W-:-:S04]  /*0470*/  FFMA R8, R3, 1.4426950216293334961, -R8 ;  /* 0x3fb8aa3b03087823 */ /* 0x000fc80000000808 */
[----:B------:R-:W-:-:S04]  /*0480*/  FFMA R8, R3, 1.925963033500011079e-08, R8 ;  /* 0x32a5706003087823 */ /* 0x000fc80000000008 */
[----:B------:R-:W1:Y:S02]  /*0490*/  MUFU.EX2 R3, R8 ;  /* 0x0000000800037308 */ /* 0x000e640000000800 */
[----:B-1----:R-:W-:Y:S01]  /*04a0*/  FMUL R6, R6, R3 ;  /* 0x0000000306067220 */ /* 0x002fe20000400000 */
[----:B0-----:R-:W-:-:S07]  /*04b0*/  IMAD R3, R7, UR6, RZ ;  /* 0x0000000607037c24 */ /* 0x001fce000f8e02ff */
.L_x_9:
[----:B------:R-:W-:Y:S02]  /*04c0*/  IMAD.IADD R4, R3, 0x1, R4 ;  /* 0x0000000103047824 */ /* 0x000fe400078e0204 */
[----:B------:R-:W-:-:S03]  /*04d0*/  FADD R5, R6, R5 ;  /* 0x0000000506057221 */ /* 0x000fc60000000000 */
[----:B------:R-:W-:-:S13]  /*04e0*/  ISETP.GE.AND P0, PT, R4, UR7, PT ;  /* 0x0000000704007c0c */ /* 0x000fda000bf06270 */
[----:B------:R-:W-:Y:S05]  /*04f0*/  @!P0 BRA `(.L_x_9) ;  /* 0xfffffffc00f08947 */ /* 0x000fea000383ffff */
.L_x_8:
[----:B------:R-:W-:Y:S05]  /*0500*/  BSYNC.RECONVERGENT B0 ;  /* 0x0000000000007941 */ /* 0x000fea0003800200 */
.L_x_7:
[----:B------:R3:W-:Y:S01]  /*0510*/  STS [R2], R5 ;  /* 0x0000000502007388 */ /* 0x0007e20000000800 */
[----:B------:R-:W-:-:S09]  /*0520*/  UISETP.GE.U32.AND UP0, UPT, UR6, 0x2, UPT ;  /* 0x000000020600788c */ /* 0x000fd2000bf06070 */
[----:B---3--:R-:W-:Y:S05]  /*0530*/  BRA.U !UP0, `(.L_x_10) ;  /* 0x00000001083c7547 */ /* 0x008fea000b800000 */
[----:B--2---:R-:W-:Y:S01]  /*0540*/  MOV R3, UR6 ;  /* 0x0000000600037c02 */ /* 0x004fe20008000f00 */
[----:B------:R-:W2:Y:S01]  /*0550*/  LDCU UR7, c[0x0][0x390] ;  /* 0x00007200ff0777ac */ /* 0x000ea20008000800 */
[----:B------:R-:W-:-:S05]  /*0560*/  NOP ;  /* 0x0000000000007918 */ /* 0x000fca0000000000 */
.L_x_11:
[----:B0-----:R-:W-:-:S05]  /*0570*/  SHF.R.U32.HI R7, RZ, 0x1, R3 ;  /* 0x00000001ff077819 */ /* 0x001fca0000011603 */
[----:B-1----:R-:W-:-:S05]  /*0580*/  IMAD.IADD R4, R7, 0x1, R0 ;  /* 0x0000000107047824 */ /* 0x002fca00078e0200 */
[----:B--2---:R-:W-:-:S13]  /*0590*/  ISETP.GE.AND P0, PT, R4, UR7, PT ;  /* 0x0000000704007c0c */ /* 0x004fda000bf06270 */
[----:B------:R-:W-:Y:S01]  /*05a0*/  @!P0 IMAD R4, R7, 0x4, R2 ;  /* 0x0000000407048824 */ /* 0x000fe200078e0202 */
[----:B------:R-:W-:Y:S05]  /*05b0*/  @!P0 LDS R5, [R2] ;  /* 0x0000000002058984 */ /* 0x000fea0000000800 */
[----:B------:R-:W0:Y:S02]  /*05c0*/  @!P0 LDS R4, [R4] ;  /* 0x0000000004048984 */ /* 0x000e240000000800 */
[----:B0-----:R-:W-:-:S05]  /*05d0*/  @!P0 FADD R5, R4, R5 ;  /* 0x0000000504058221 */ /* 0x001fca0000000000 */
[----:B------:R3:W-:Y:S01]  /*05e0*/  @!P0 STS [R2], R5 ;  /* 0x0000000502008388 */ /* 0x0007e20000000800 */
[----:B------:R-:W-:Y:S01]  /*05f0*/  BAR.SYNC.DEFER_BLOCKING 0x0 ;  /* 0x0000000000007b1d */ /* 0x000fe20000010000 */
[----:B------:R-:W-:Y:S01]  /*0600*/  ISETP.GT.U32.AND P0, PT, R3, 0x3, PT ;  /* 0x000000030300780c */ /* 0x000fe20003f04070 */
[----:B------:R-:W-:-:S12]  /*0610*/  IMAD.MOV.U32 R3, RZ, RZ, R7 ;  /* 0x000000ffff037224 */ /* 0x000fd800078e0007 */
[----:B---3--:R-:W-:Y:S05]  /*0620*/  @P0 BRA `(.L_x_11) ;  /* 0xfffffffc00d00947 */ /* 0x008fea000383ffff */
.L_x_10:
[----:B------:R-:W3:Y:S01]  /*0630*/  S2UR UR5, SR_CgaCtaId ;  /* 0x00000000000579c3 */ /* 0x000ee20000008800 */
[----:B------:R-:W-:Y:S01]  /*0640*/  UMOV UR4, 0x400 ;  /* 0x0000040000047882 */ /* 0x000fe20000000000 */
[----:B------:R-:W-:Y:S01]  /*0650*/  ISETP.GE.AND P0, PT, R9, UR7, PT ;  /* 0x0000000709007c0c */ /* 0x000fe2000bf06270 */
[----:B---3--:R-:W-:-:S09]  /*0660*/  ULEA UR4, UR5, UR4, 0x18 ;  /* 0x0000000405047291 */ /* 0x008fd2000f8ec0ff */
[----:B--2---:R-:W2:Y:S04]  /*0670*/  LDS R3, [UR4] ;  /* 0x00000004ff037984 */ /* 0x004ea80008000800 */
[----:B--2---:R2:W-:Y:S01]  /*0680*/  STS [UR4+0x804], R3 ;  /* 0x00080403ff007988 */ /* 0x0045e20008000804 */
[----:B------:R-:W-:Y:S05]  /*0690*/  @P0 EXIT ;  /* 0x000000000000094d */ /* 0x000fea0003800000 */
[----:B0-----:R-:W0:Y:S01]  /*06a0*/  LDC.64 R6, c[0x0][0x380] ;  /* 0x0000e000ff067b82 */ /* 0x001e220000000a00 */
[----:B-1----:R-:W1:Y:S01]  /*06b0*/  LDS R2, [UR4+0x800] ;  /* 0x00080004ff027984 */ /* 0x002e620008000800 */
[----:B------:R-:W3:Y:S01]  /*06c0*/  LDCU UR4, c[0x0][0x370] ;  /* 0x00006e00ff0477ac */ /* 0x000ee20008000800 */
[----:B------:R-:W4:Y:S05]  /*06d0*/  LDCU UR5, c[0x0][0x390] ;  /* 0x00007200ff0577ac */ /* 0x000f2a0008000800 */
[----:B------:R-:W0:Y:S01]  /*06e0*/  LDC.64 R4, c[0x0][0x388] ;  /* 0x0000e200ff047b82 */ /* 0x000e220000000a00 */
[----:B---3--:R-:W-:-:S12]  /*06f0*/  UIMAD UR4, UR6, UR4, URZ ;  /* 0x00000004060472a4 */ /* 0x008fd8000f8e02ff */
.L_x_14:
[----:B0-----:R-:W-:-:S06]  /*0700*/  IMAD.WIDE R10, R9, 0x4, R6 ;  /* 0x00000004090a7825 */ /* 0x001fcc00078e0206 */
[----:B------:R-:W1:Y:S01]  /*0710*/  LDG.E R11, desc[UR8][R10.64] ;  /* 0x000000080a0b7981 */ /* 0x000e62000c1e1900 */
[----:B------:R-:W-:Y:S02]  /*0720*/  HFMA2 R13, -RZ, RZ, 0.96630859375, -0.0022525787353515625 ;  /* 0x3bbb989dff0d7431 */ /* 0x000fe400000001ff */
[----:B------:R-:W-:Y:S01]  /*0730*/  IMAD.MOV.U32 R15, RZ, RZ, 0x437c0000 ;  /* 0x437c0000ff0f7424 */ /* 0x000fe200078e00ff */
[----:B------:R-:W0:Y:S01]  /*0740*/  MUFU.RCP R12, R3 ;  /* 0x00000003000c7308 */ /* 0x000e220000001000 */
[----:B------:R-:W-:Y:S01]  /*0750*/  BSSY.RECONVERGENT B0, `(.L_x_12) ;  /* 0x0000014000007945 */ /* 0x000fe20003800200 */
[----:B-1----:R-:W-:Y:S01]  /*0760*/  FADD R0, R11, -R2 ;  /* 0x800000020b007221 */ /* 0x002fe20000000000 */
[----:B0-----:R-:W-:-:S03]  /*0770*/  FFMA R11, -R3, R12, 1 ;  /* 0x3f800000030b7423 */ /* 0x001fc6000000010c */
[----:B------:R-:W-:Y:S01]  /*0780*/  FFMA.SAT R8, R0, R13, 0.5 ;  /* 0x3f00000000087423 */ /* 0x000fe2000000200d */
[----:B------:R-:W-:-:S03]  /*0790*/  FFMA R11, R12, R11, R12 ;  /* 0x0000000b0c0b7223 */ /* 0x000fc6000000000c */
[----:B------:R-:W-:-:S04]  /*07a0*/  FFMA.RM R8, R8, R15, 12582913 ;  /* 0x4b40000108087423 */ /* 0x000fc8000000400f */
[----:B------:R-:W-:-:S04]  /*07b0*/  FADD R13, R8, -12583039 ;  /* 0xcb40007f080d7421 */ /* 0x000fc80000000000 */
[----:B------:R-:W-:-:S04]  /*07c0*/  FFMA R13, R0, 1.4426950216293334961, -R13 ;  /* 0x3fb8aa3b000d7823 */ /* 0x000fc8000000080d */
[----:B------:R-:W-:Y:S01]  /*07d0*/  FFMA R13, R0, 1.925963033500011079e-08, R13 ;  /* 0x32a57060000d7823 */ /* 0x000fe2000000000d */
[----:B------:R-:W-:-:S05]  /*07e0*/  IMAD.SHL.U32 R0, R8, 0x800000, RZ ;  /* 0x0080000008007824 */ /* 0x000fca00078e00ff */
[----:B------:R-:W0:Y:S02]  /*07f0*/  MUFU.EX2 R13, R13 ;  /* 0x0000000d000d7308 */ /* 0x000e240000000800 */
[----:B0-----:R-:W-:-:S06]  /*0800*/  FMUL R0, R0, R13 ;  /* 0x0000000d00007220 */ /* 0x001fcc0000400000 */
[----:B------:R-:W0:Y:S01]  /*0810*/  FCHK P0, R0, R3 ;  /* 0x0000000300007302 */ /* 0x000e220000000000 */
[----:B------:R-:W-:-:S04]  /*0820*/  FFMA R8, R0, R11, RZ ;  /* 0x0000000b00087223 */ /* 0x000fc800000000ff */
[----:B------:R-:W-:-:S04]  /*0830*/  FFMA R10, -R3, R8, R0 ;  /* 0x00000008030a7223 */ /* 0x000fc80000000100 */
[----:B------:R-:W-:Y:S01]  /*0840*/  FFMA R15, R11, R10, R8 ;  /* 0x0000000a0b0f7223 */ /* 0x000fe20000000008 */
[----:B0-----:R-:W-:Y:S06]  /*0850*/  @!P0 BRA `(.L_x_13) ;  /* 0x00000000000c8947 */ /* 0x001fec0003800000 */
[----:B------:R-:W-:-:S07]  /*0860*/  MOV R8, 0x880 ;  /* 0x0000088000087802 */ /* 0x000fce0000000f00 */
[----:B--2-4-:R-:W-:Y:S05]  /*0870*/  CALL.REL.NOINC `($__internal_0_$__cuda_sm3x_div_rn_noftz_f32_slowpath) ;  /* 0x0000000000207944 */ /* 0x014fea0003c00000 */
[----:B------:R-:W-:-:S07]  /*0880*/  IMAD.MOV.U32 R15, RZ, RZ, R0 ;  /* 0x000000ffff0f7224 */ /* 0x000fce00078e0000 */
.L_x_13:
[----:B----4-:R-:W-:Y:S05]  /*0890*/  BSYNC.RECONVERGENT B0 ;  /* 0x0000000000007941 */ /* 0x010fea0003800200 */
.L_x_12:
[C---:B------:R-:W-:Y:S01]  /*08a0*/  IMAD.WIDE R10, R9.reuse, 0x4, R4 ;  /* 0x00000004090a7825 */ /* 0x040fe200078e0204 */
[----:B------:R-:W-:-:S04]  /*08b0*/  IADD3 R9, PT, PT, R9, UR4, RZ ;  /* 0x0000000409097c10 */ /* 0x000fc8000fffe0ff */
[----:B------:R3:W-:Y:S01]  /*08c0*/  STG.E desc[UR8][R10.64], R15 ;  /* 0x0000000f0a007986 */ /* 0x0007e2000c101908 */
[----:B------:R-:W-:-:S13]  /*08d0*/  ISETP.GE.AND P0, PT, R9, UR5, PT ;  /* 0x0000000509007c0c */ /* 0x000fda000bf06270 */
[----:B---3--:R-:W-:Y:S05]  /*08e0*/  @!P0 BRA `(.L_x_14) ;  /* 0xfffffffc00848947 */ /* 0x008fea000383ffff */
[----:B------:R-:W-:Y:S05]  /*08f0*/  EXIT ;  /* 0x000000000000794d */ /* 0x000fea0003800000 */
        .weak           $__internal_0_$__cuda_sm3x_div_rn_noftz_f32_slowpath
        .type           $__internal_0_$__cuda_sm3x_div_rn_noftz_f32_slowpath,@function
        .size           $__internal_0_$__cuda_sm3x_div_rn_noftz_f32_slowpath,(.L_x_27 - $__internal_0_$__cuda_sm3x_div_rn_noftz_f32_slowpath)
$__internal_0_$__cuda_sm3x_div_rn_noftz_f32_slowpath:
[--C-:B------:R-:W-:Y:S01]  /*0900*/  SHF.R.U32.HI R11, RZ, 0x17, R3.reuse ;  /* 0x00000017ff0b7819 */ /* 0x100fe20000011603 */
[----:B------:R-:W-:Y:S01]  /*0910*/  BSSY.RECONVERGENT B1, `(.L_x_15) ;  /* 0x0000064000017945 */ /* 0x000fe20003800200 */
[----:B------:R-:W-:Y:S01]  /*0920*/  SHF.R.U32.HI R10, RZ, 0x17, R0 ;  /* 0x00000017ff0a7819 */ /* 0x000fe20000011600 */
[----:B------:R-:W-:Y:S01]  /*0930*/  IMAD.MOV.U32 R13, RZ, RZ, R3 ;  /* 0x000000ffff0d7224 */ /* 0x000fe200078e0003 */
[----:B------:R-:W-:Y:S02]  /*0940*/  LOP3.LUT R11, R11, 0xff, RZ, 0xc0, !PT ;  /* 0x000000ff0b0b7812 */ /* 0x000fe400078ec0ff */
[----:B------:R-:W-:Y:S02]  /*0950*/  LOP3.LUT R16, R10, 0xff, RZ, 0xc0, !PT ;  /* 0x000000ff0a107812 */ /* 0x000fe400078ec0ff */
[----:B------:R-:W-:Y:S01]  /*0960*/  MOV R12, R0 ;  /* 0x00000000000c7202 */ /* 0x000fe20000000f00 */
[----:B------:R-:W-:Y:S02]  /*0970*/  VIADD R14, R11, 0xffffffff ;  /* 0xffffffff0b0e7836 */ /* 0x000fe40000000000 */
[----:B------:R-:W-:-:S03]  /*0980*/  VIADD R15, R16, 0xffffffff ;  /* 0xffffffff100f7836 */ /* 0x000fc60000000000 */
[----:B------:R-:W-:-:S04]  /*0990*/  ISETP.GT.U32.AND P0, PT, R14, 0xfd, PT ;  /* 0x000000fd0e00780c */ /* 0x000fc80003f04070 */
[----:B------:R-:W-:-:S13]  /*09a0*/  ISETP.GT.U32.OR P0, PT, R15, 0xfd, P0 ;  /* 0x000000fd0f00780c */ /* 0x000fda0000704470 */
[----:B------:R-:W-:Y:S01]  /*09b0*/  @!P0 IMAD.MOV.U32 R10, RZ, RZ, RZ ;  /* 0x000000ffff0a8224 */ /* 0x000fe200078e00ff */
[----:B------:R-:W-:Y:S06]  /*09c0*/  @!P0 BRA `(.L_x_16) ;  /* 0x00000000005c8947 */ /* 0x000fec0003800000 */
[----:B------:R-:W-:Y:S02]  /*09d0*/  FSETP.GTU.FTZ.AND P1, PT, |R3|, +INF , PT ;  /* 0x7f8000000300780b */ /* 0x000fe40003f3c200 */
[----:B------:R-:W-:-:S04]  /*09e0*/  FSETP.GTU.FTZ.AND P0, PT, |R0|, +INF , PT ;  /* 0x7f8000000000780b */ /* 0x000fc80003f1c200 */
[----:B------:R-:W-:-:S13]  /*09f0*/  PLOP3.LUT P0, PT, P0, P1, PT, 0xf8, 0x8f ;  /* 0x00000000008f781c */ /* 0x000fda0000703f70 */
[----:B------:R-:W-:Y:S05]  /*0a00*/  @P0 BRA `(.L_x_17) ;  /* 0x00000004004c0947 */ /* 0x000fea0003800000 */
[----:B------:R-:W-:-:S13]  /*0a10*/  LOP3.LUT P0, RZ, R13, 0x7fffffff, R12, 0xc8, !PT ;  /* 0x7fffffff0dff7812 */ /* 0x000fda000780c80c */
[----:B------:R-:W-:Y:S05]  /*0a20*/  @!P0 BRA `(.L_x_18) ;  /* 0x00000004003c8947 */ /* 0x000fea0003800000 */
[C---:B------:R-:W-:Y:S02]  /*0a30*/  FSETP.NEU.FTZ.AND P2, PT, |R0|.reuse, +INF , PT ;  /* 0x7f8000000000780b */ /* 0x040fe40003f5d200 */
[----:B------:R-:W-:Y:S02]  /*0a40*/  FSETP.NEU.FTZ.AND P1, PT, |R3|, +INF , PT ;  /* 0x7f8000000300780b */ /* 0x000fe40003f3d200 */
[----:B------:R-:W-:-:S11]  /*0a50*/  FSETP.NEU.FTZ.AND P0, PT, |R0|, +INF , PT ;  /* 0x7f8000000000780b */ /* 0x000fd60003f1d200 */
[----:B------:R-:W-:Y:S05]  /*0a60*/  @!P1 BRA !P2, `(.L_x_18) ;  /* 0x00000004002c9947 */ /* 0x000fea0005000000 */
[----:B------:R-:W-:-:S04]  /*0a70*/  LOP3.LUT P2, RZ, R12, 0x7fffffff, RZ, 0xc0, !PT ;  /* 0x7fffffff0cff7812 */ /* 0x000fc8000784c0ff */
[----:B------:R-:W-:-:S13]  /*0a80*/  PLOP3.LUT P1, PT, P1, P2, PT, 0x2f, 0xf2 ;  /* 0x0000000000f2781c */ /* 0x000fda0000f24577 */
[----:B------:R-:W-:Y:S05]  /*0a90*/  @P1 BRA `(.L_x_19) ;  /* 0x0000000400181947 */ /* 0x000fea0003800000 */
[----:B------:R-:W-:-:S04]  /*0aa0*/  LOP3.LUT P1, RZ, R13, 0x7fffffff, RZ, 0xc0, !PT ;  /* 0x7fffffff0dff7812 */ /* 0x000fc8000782c0ff */
[----:B------:R-:W-:-:S13]  /*0ab0*/  PLOP3.LUT P0, PT, P0, P1, PT, 0x2f, 0xf2 ;  /* 0x0000000000f2781c */ /* 0x000fda0000702577 */
[----:B------:R-:W-:Y:S05]  /*0ac0*/  @P0 BRA `(.L_x_20) ;  /* 0x0000000400000947 */ /* 0x000fea0003800000 */
[----:B------:R-:W-:Y:S02]  /*0ad0*/  ISETP.GE.AND P0, PT, R15, RZ, PT ;  /* 0x000000ff0f00720c */ /* 0x000fe40003f06270 */
[----:B------:R-:W-:-:S11]  /*0ae0*/  ISETP.GE.AND P1, PT, R14, RZ, PT ;  /* 0x000000ff0e00720c */ /* 0x000fd60003f26270 */
[----:B------:R-:W-:Y:S01]  /*0af0*/  @P0 MOV R10, RZ ;  /* 0x000000ff000a0202 */ /* 0x000fe20000000f00 */
[----:B------:R-:W-:Y:S02]  /*0b00*/  @!P0 IMAD.MOV.U32 R10, RZ, RZ, -0x40 ;  /* 0xffffffc0ff0a8424 */ /* 0x000fe400078e00ff */
[----:B------:R-:W-:Y:S01]  /*0b10*/  @!P0 FFMA R12, R0, 1.84467440737095516160e+19, RZ ;  /* 0x5f800000000c8823 */ /* 0x000fe200000000ff */
[----:B------:R-:W-:Y:S01]  /*0b20*/  @!P1 FFMA R13, R3, 1.84467440737095516160e+19, RZ ;  /* 0x5f800000030d9823 */ /* 0x000fe200000000ff */
[----:B------:R-:W-:-:S07]  /*0b30*/  @!P1 VIADD R10, R10, 0x40 ;  /* 0x000000400a0a9836 */ /* 0x000fce0000000000 */
.L_x_16:
[----:B------:R-:W-:Y:S01]  /*0b40*/  LEA R0, R11, 0xc0800000, 0x17 ;  /* 0xc08000000b007811 */ /* 0x000fe200078eb8ff */
[----:B------:R-:W-:Y:S03]  /*0b50*/  BSSY.RECONVERGENT B2, `(.L_x_21) ;  /* 0x0000036000027945 */ /* 0x000fe60003800200 */
[----:B------:R-:W-:Y:S01]  /*0b60*/  IADD3 R14, PT, PT, -R0, R13, RZ ;  /* 0x0000000d000e7210 */ /* 0x000fe20007ffe1ff */
[----:B------:R-:W-:-:S03]  /*0b70*/  VIADD R13, R16, 0xffffff81 ;  /* 0xffffff81100d7836 */ /* 0x000fc60000000000 */
[----:B------:R-:W0:Y:S01]  /*0b80*/  MUFU.RCP R15, R14 ;  /* 0x0000000e000f7308 */ /* 0x000e220000001000 */
[----:B------:R-:W-:Y:S01]  /*0b90*/  FADD.FTZ R17, -R14, -RZ ;  /* 0x800000ff0e117221 */ /* 0x000fe20000010100 */
[C---:B------:R-:W-:Y:S01]  /*0ba0*/  IMAD R0, R13.reuse, -0x800000, R12 ;  /* 0xff8000000d007824 */ /* 0x040fe200078e020c */
[----:B------:R-:W-:-:S05]  /*0bb0*/  IADD3 R13, PT, PT, R13, 0x7f, -R11 ;  /* 0x0000007f0d0d7810 */ /* 0x000fca0007ffe80b */
[----:B------:R-:W-:Y:S02]  /*0bc0*/  IMAD.IADD R13, R13, 0x1, R10 ;  /* 0x000000010d0d7824 */ /* 0x000fe400078e020a */
[----:B0-----:R-:W-:-:S04]  /*0bd0*/  FFMA R16, R15, R17, 1 ;  /* 0x3f8000000f107423 */ /* 0x001fc80000000011 */
[----:B------:R-:W-:-:S04]  /*0be0*/  FFMA R19, R15, R16, R15 ;  /* 0x000000100f137223 */ /* 0x000fc8000000000f */
[----:B------:R-:W-:-:S04]  /*0bf0*/  FFMA R12, R0, R19, RZ ;  /* 0x00000013000c7223 */ /* 0x000fc800000000ff */
[----:B------:R-:W-:-:S04]  /*0c00*/  FFMA R15, R17, R12, R0 ;  /* 0x0000000c110f7223 */ /* 0x000fc80000000000 */
[----:B------:R-:W-:-:S04]  /*0c10*/  FFMA R16, R19, R15, R12 ;  /* 0x0000000f13107223 */ /* 0x000fc8000000000c */
[----:B------:R-:W-:-:S04]  /*0c20*/  FFMA R17, R17, R16, R0 ;  /* 0x0000001011117223 */ /* 0x000fc80000000000 */
[----:B------:R-:W-:-:S05]  /*0c30*/  FFMA R0, R19, R17, R16 ;  /* 0x0000001113007223 */ /* 0x000fca0000000010 */
[----:B------:R-:W-:-:S04]  /*0c40*/  SHF.R.U32.HI R11, RZ, 0x17, R0 ;  /* 0x00000017ff0b7819 */ /* 0x000fc80000011600 */
[----:B------:R-:W-:-:S04]  /*0c50*/  LOP3.LUT R11, R11, 0xff, RZ, 0xc0, !PT ;  /* 0x000000ff0b0b7812 */ /* 0x000fc800078ec0ff */
[----:B------:R-:W-:-:S05]  /*0c60*/  IADD3 R14, PT, PT, R11, R13, RZ ;  /* 0x0000000d0b0e7210 */ /* 0x000fca0007ffe0ff */
[----:B------:R-:W-:-:S05]  /*0c70*/  VIADD R10, R14, 0xffffffff ;  /* 0xffffffff0e0a7836 */ /* 0x000fca0000000000 */
[----:B------:R-:W-:-:S13]  /*0c80*/  ISETP.GE.U32.AND P0, PT, R10, 0xfe, PT ;  /* 0x000000fe0a00780c */ /* 0x000fda0003f06070 */
[----:B------:R-:W-:Y:S05]  /*0c90*/  @!P0 BRA `(.L_x_22) ;  /* 0x0000000000808947 */ /* 0x000fea0003800000 */
[----:B------:R-:W-:-:S13]  /*0ca0*/  ISETP.GT.AND P0, PT, R14, 0xfe, PT ;  /* 0x000000fe0e00780c */ /* 0x000fda0003f04270 */
[----:B------:R-:W-:Y:S05]  /*0cb0*/  @P0 BRA `(.L_x_23) ;  /* 0x00000000006c0947 */ /* 0x000fea0003800000 */
[----:B------:R-:W-:-:S13]  /*0cc0*/  ISETP.GE.AND P0, PT, R14, 0x1, PT ;  /* 0x000000010e00780c */ /* 0x000fda0003f06270 */
[----:B------:R-:W-:Y:S05]  /*0cd0*/  @P0 BRA `(.L_x_24) ;  /* 0x0000000000740947 */ /* 0x000fea0003800000 */
[----:B------:R-:W-:Y:S02]  /*0ce0*/  ISETP.GE.AND P0, PT, R14, -0x18, PT ;  /* 0xffffffe80e00780c */ /* 0x000fe40003f06270 */
[----:B------:R-:W-:-:S11]  /*0cf0*/  LOP3.LUT R0, R0, 0x80000000, RZ, 0xc0, !PT ;  /* 0x8000000000007812 */ /* 0x000fd600078ec0ff */
[----:B------:R-:W-:Y:S05]  /*0d00*/  @!P0 BRA `(.L_x_24) ;  /* 0x0000000000688947 */ /* 0x000fea0003800000 */
[CCC-:B------:R-:W-:Y:S01]  /*0d10*/  FFMA.RZ R10, R19.reuse, R17.reuse, R16.reuse ;  /* 0x00000011130a7223 */ /* 0x1c0fe2000000c010 */
[C---:B------:R-:W-:Y:S02]  /*0d20*/  VIADD R13, R14.reuse, 0x20 ;  /* 0x000000200e0d7836 */ /* 0x040fe40000000000 */
[CCC-:B------:R-:W-:Y:S01]  /*0d30*/  FFMA.RM R11, R19.reuse, R17.reuse, R16.reuse ;  /* 0x00000011130b7223 */ /* 0x1c0fe20000004010 */
[----:B------:R-:W-:Y:S02]  /*0d40*/  ISETP.NE.AND P2, PT, R14, RZ, PT ;  /* 0x000000ff0e00720c */ /* 0x000fe40003f45270 */
[----:B------:R-:W-:Y:S01]  /*0d50*/  LOP3.LUT R12, R10, 0x7fffff, RZ, 0xc0, !PT ;  /* 0x007fffff0a0c7812 */ /* 0x000fe200078ec0ff */
[----:B------:R-:W-:Y:S01]  /*0d60*/  FFMA.RP R10, R19, R17, R16 ;  /* 0x00000011130a7223 */ /* 0x000fe20000008010 */
[----:B------:R-:W-:Y:S02]  /*0d70*/  ISETP.NE.AND P1, PT, R14, RZ, PT ;  /* 0x000000ff0e00720c */ /* 0x000fe40003f25270 */
[----:B------:R-:W-:-:S02]  /*0d80*/  LOP3.LUT R12, R12, 0x800000, RZ, 0xfc, !PT ;  /* 0x008000000c0c7812 */ /* 0x000fc400078efcff */
[----:B------:R-:W-:Y:S02]  /*0d90*/  IADD3 R14, PT, PT, -R14, RZ, RZ ;  /* 0x000000ff0e0e7210 */ /* 0x000fe40007ffe1ff */
[----:B------:R-:W-:Y:S02]  /*0da0*/  SHF.L.U32 R13, R12, R13, RZ ;  /* 0x0000000d0c0d7219 */ /* 0x000fe400000006ff */
[----:B------:R-:W-:Y:S02]  /*0db0*/  FSETP.NEU.FTZ.AND P0, PT, R10, R11, PT ;  /* 0x0000000b0a00720b */ /* 0x000fe40003f1d000 */
[----:B------:R-:W-:Y:S02]  /*0dc0*/  SEL R11, R14, RZ, P2 ;  /* 0x000000ff0e0b7207 */ /* 0x000fe40001000000 */
[----:B------:R-:W-:Y:S02]  /*0dd0*/  ISETP.NE.AND P1, PT, R13, RZ, P1 ;  /* 0x000000ff0d00720c */ /* 0x000fe40000f25270 */
[----:B------:R-:W-:-:S02]  /*0de0*/  SHF.R.U32.HI R11, RZ, R11, R12 ;  /* 0x0000000bff0b7219 */ /* 0x000fc4000001160c */
[----:B------:R-:W-:Y:S02]  /*0df0*/  PLOP3.LUT P0, PT, P0, P1, PT, 0xf8, 0x8f ;  /* 0x00000000008f781c */ /* 0x000fe40000703f70 */
[----:B------:R-:W-:Y:S02]  /*0e00*/  SHF.R.U32.HI R13, RZ, 0x1, R11 ;  /* 0x00000001ff0d7819 */ /* 0x000fe4000001160b */
[----:B------:R-:W-:-:S04]  /*0e10*/  SEL R10, RZ, 0x1, !P0 ;  /* 0x00000001ff0a7807 */ /* 0x000fc80004000000 */
[----:B------:R-:W-:-:S04]  /*0e20*/  LOP3.LUT R10, R10, 0x1, R13, 0xf8, !PT ;  /* 0x000000010a0a7812 */ /* 0x000fc800078ef80d */
[----:B------:R-:W-:-:S05]  /*0e30*/  LOP3.LUT R10, R10, R11, RZ, 0xc0, !PT ;  /* 0x0000000b0a0a7212 */ /* 0x000fca00078ec0ff */
[----:B------:R-:W-:-:S05]  /*0e40*/  IMAD.IADD R13, R13, 0x1, R10 ;  /* 0x000000010d0d7824 */ /* 0x000fca00078e020a */
[----:B------:R-:W-:Y:S01]  /*0e50*/  LOP3.LUT R0, R13, R0, RZ, 0xfc, !PT ;  /* 0x000000000d007212 */ /* 0x000fe200078efcff */
[----:B------:R-:W-:Y:S06]  /*0e60*/  BRA `(.L_x_24) ;  /* 0x0000000000107947 */ /* 0x000fec0003800000 */
.L_x_23:
[----:B------:R-:W-:-:S04]  /*0e70*/  LOP3.LUT R0, R0, 0x80000000, RZ, 0xc0, !PT ;  /* 0x8000000000007812 */ /* 0x000fc800078ec0ff */
[----:B------:R-:W-:Y:S01]  /*0e80*/  LOP3.LUT R0, R0, 0x7f800000, RZ, 0xfc, !PT ;  /* 0x7f80000000007812 */ /* 0x000fe200078efcff */
[----:B------:R-:W-:Y:S06]  /*0e90*/  BRA `(.L_x_24) ;  /* 0x0000000000047947 */ /* 0x000fec0003800000 */
.L_x_22:
[----:B------:R-:W-:-:S07]  /*0ea0*/  IMAD R0, R13, 0x800000, R0 ;  /* 0x008000000d007824 */ /* 0x000fce00078e0200 */
.L_x_24:
[----:B------:R-:W-:Y:S05]  /*0eb0*/  BSYNC.RECONVERGENT B2 ;  /* 0x0000000000027941 */ /* 0x000fea0003800200 */
.L_x_21:
[----:B------:R-:W-:Y:S05]  /*0ec0*/  BRA `(.L_x_25) ;  /* 0x0000000000207947 */ /* 0x000fea0003800000 */
.L_x_20:
[----:B------:R-:W-:-:S04]  /*0ed0*/  LOP3.LUT R0, R13, 0x80000000, R12, 0x48, !PT ;  /* 0x800000000d007812 */ /* 0x000fc800078e480c */
[----:B------:R-:W-:Y:S01]  /*0ee0*/  LOP3.LUT R0, R0, 0x7f800000, RZ, 0xfc, !PT ;  /* 0x7f80000000007812 */ /* 0x000fe200078efcff */
[----:B------:R-:W-:Y:S06]  /*0ef0*/  BRA `(.L_x_25) ;  /* 0x0000000000147947 */ /* 0x000fec0003800000 */
.L_x_19:
[----:B------:R-:W-:Y:S01]  /*0f00*/  LOP3.LUT R0, R13, 0x80000000, R12, 0x48, !PT ;  /* 0x800000000d007812 */ /* 0x000fe200078e480c */
[----:B------:R-:W-:Y:S06]  /*0f10*/  BRA `(.L_x_25) ;  /* 0x00000000000c7947 */ /* 0x000fec0003800000 */
.L_x_18:
[----:B------:R-:W0:Y:S01]  /*0f20*/  MUFU.RSQ R0, -QNAN ;  /* 0xffc0000000007908 */ /* 0x000e220000001400 */
[----:B------:R-:W-:Y:S05]  /*0f30*/  BRA `(.L_x_25) ;  /* 0x0000000000047947 */ /* 0x000fea0003800000 */
.L_x_17:
[----:B------:R-:W-:-:S07]  /*0f40*/  FADD.FTZ R0, R0, R3 ;  /* 0x0000000300007221 */ /* 0x000fce0000010000 */
.L_x_25:
[----:B------:R-:W-:Y:S05]  /*0f50*/  BSYNC.RECONVERGENT B1 ;  /* 0x0000000000017941 */ /* 0x000fea0003800200 */
.L_x_15:
[----:B------:R-:W-:Y:S01]  /*0f60*/  MOV R10, R8 ;  /* 0x00000008000a7202 */ /* 0x000fe20000000f00 */
[----:B------:R-:W-:-:S04]  /*0f70*/  IMAD.MOV.U32 R11, RZ, RZ, 0x0 ;  /* 0x00000000ff0b7424 */ /* 0x000fc800078e00ff */
[----:B0-----:R-:W-:Y:S05]  /*0f80*/  RET.REL.NODEC R10 `(_Z14softmax_kernelPKfPfi) ;  /* 0xfffffff00a1c7950 */ /* 0x001fea0003c3ffff */
.L_x_26:
[----:B------:R-:W-:-:S00]  /*0f90*/  BRA `(.L_x_26) ;  /* 0xfffffffc00fc7947 */ /* 0x000fc0000383ffff */
[----:B------:R-:W-:-:S00]  /*0fa0*/  NOP ;  /* 0x0000000000007918 */ /* 0x000fc00000000000 */
        /* <DEDUP_REMOVED lines=13> */
.L_x_27:


//--------------------- .nv.shared._Z14softmax_kernelPKfPfi --------------------------
	.section	.nv.shared._Z14softmax_kernelPKfPfi,"aw",@nobits
	.sectionflags	@""
	.align	4
.nv.shared._Z14softmax_kernelPKfPfi:
	.zero		3080


//--------------------- .nv.shared.reserved.0     --------------------------
	.section	.nv.shared.reserved.0,"aw",@nobits
	.weak		__nv_reservedSMEM_offset_0_alias
	.size		__nv_reservedSMEM_offset_0_alias, 0, 64
	.other		__nv_reservedSMEM_offset_0_alias,@"STO_CUDA_RESERVED_SHARED STV_DEFAULT"
__nv_reservedSMEM_offset_0_alias:
	.zero		0
	.zero		64


//--------------------- .nv.constant0._Z14softmax_kernelPKfPfi --------------------------
	.section	.nv.constant0._Z14softmax_kernelPKfPfi,"a",@progbits
	.sectionflags	@""
	.align	4
.nv.constant0._Z14softmax_kernelPKfPfi:
	.zero		916


//--------------------- SYMBOLS --------------------------

	.type		.nv.reservedSmem.offset0,@object
	.size		.nv.reservedSmem.offset0,0x4
	.type		.nv.reservedSmem.cap,@object
	.size		.nv.reservedSmem.cap,0x4
